	.headerflags	@"EF_CUDA_TEXMODE_UNIFIED EF_CUDA_64BIT_ADDRESS EF_CUDA_ACCELERATORS EF_CUDA_SM90 EF_CUDA_VIRTUAL_SM(EF_CUDA_SM90)"
	.elftype	@"ET_EXEC"


//--------------------- .nv.info                  --------------------------
	.section	.nv.info,"",@"SHT_CUDA_INFO"
	.align	4


	//----- nvinfo : EIATTR_REGCOUNT
	.align		4
        /*0000*/ 	.byte	0x04, 0x2f
        /*0002*/ 	.short	(.L_3 - .L_2)
	.align		4
.L_2:
        /*0004*/ 	.word	index@(triton_poi_fused__native_batch_norm_legit_no_training_convolution_relu_9)
        /*0008*/ 	.word	0x00000017


	//----- nvinfo : EIATTR_MIN_STACK_SIZE
	.align		4
.L_3:
        /*000c*/ 	.byte	0x04, 0x12
        /*000e*/ 	.short	(.L_5 - .L_4)
	.align		4
.L_4:
        /*0010*/ 	.word	index@(triton_poi_fused__native_batch_norm_legit_no_training_convolution_relu_9)
        /*0014*/ 	.word	0x00000000


	//----- nvinfo : EIATTR_FRAME_SIZE
	.align		4
.L_5:
        /*0018*/ 	.byte	0x04, 0x11
        /*001a*/ 	.short	(.L_7 - .L_6)
	.align		4
.L_6:
        /*001c*/ 	.word	index@(triton_poi_fused__native_batch_norm_legit_no_training_convolution_relu_9)
        /*0020*/ 	.word	0x00000000


	//----- nvinfo : EIATTR_MIN_STACK_SIZE
	.align		4
.L_7:
        /*0024*/ 	.byte	0x04, 0x12
        /*0026*/ 	.short	(.L_9 - .L_8)
	.align		4
.L_8:
        /*0028*/ 	.word	index@(triton_poi_fused__native_batch_norm_legit_no_training_convolution_relu_9)
        /*002c*/ 	.word	0x00000000
.L_9:


//--------------------- .nv.info.triton_poi_fused__native_batch_norm_legit_no_training_convolution_relu_9 --------------------------
	.section	.nv.info.triton_poi_fused__native_batch_norm_legit_no_training_convolution_relu_9,"",@"SHT_CUDA_INFO"
	.sectionflags	@""
	.align	4


	//----- nvinfo : EIATTR_CUDA_API_VERSION
	.align		4
        /*0000*/ 	.byte	0x04, 0x37
        /*0002*/ 	.short	(.L_11 - .L_10)
.L_10:
        /*0004*/ 	.word	0x0000007c


	//----- nvinfo : EIATTR_KPARAM_INFO
	.align		4
.L_11:
        /*0008*/ 	.byte	0x04, 0x17
        /*000a*/ 	.short	(.L_13 - .L_12)
.L_12:
        /*000c*/ 	.word	0x00000000
        /*0010*/ 	.short	0x0007
        /*0012*/ 	.short	0x0038
        /*0014*/ 	.byte	0x00, 0xf0, 0x11, 0x00


	//----- nvinfo : EIATTR_KPARAM_INFO
	.align		4
.L_13:
        /*0018*/ 	.byte	0x04, 0x17
        /*001a*/ 	.short	(.L_15 - .L_14)
.L_14:
        /*001c*/ 	.word	0x00000000
        /*0020*/ 	.short	0x0006
        /*0022*/ 	.short	0x0030
        /*0024*/ 	.byte	0x00, 0xf4, 0x21, 0x00


	//----- nvinfo : EIATTR_KPARAM_INFO
	.align		4
.L_15:
        /*0028*/ 	.byte	0x04, 0x17
        /*002a*/ 	.short	(.L_17 - .L_16)
.L_16:
        /*002c*/ 	.word	0x00000000
        /*0030*/ 	.short	0x0005
        /*0032*/ 	.short	0x0028
        /*0034*/ 	.byte	0x00, 0xf4, 0x21, 0x00


	//----- nvinfo : EIATTR_KPARAM_INFO
	.align		4
.L_17:
        /*0038*/ 	.byte	0x04, 0x17
        /*003a*/ 	.short	(.L_19 - .L_18)
.L_18:
        /*003c*/ 	.word	0x00000000
        /*0040*/ 	.short	0x0004
        /*0042*/ 	.short	0x0020
        /*0044*/ 	.byte	0x00, 0xf4, 0x21, 0x00


	//----- nvinfo : EIATTR_KPARAM_INFO
	.align		4
.L_19:
        /*0048*/ 	.byte	0x04, 0x17
        /*004a*/ 	.short	(.L_21 - .L_20)
.L_20:
        /*004c*/ 	.word	0x00000000
        /*0050*/ 	.short	0x0003
        /*0052*/ 	.short	0x0018
        /*0054*/ 	.byte	0x00, 0xf4, 0x21, 0x00


	//----- nvinfo : EIATTR_KPARAM_INFO
	.align		4
.L_21:
        /*0058*/ 	.byte	0x04, 0x17
        /*005a*/ 	.short	(.L_23 - .L_22)
.L_22:
        /*005c*/ 	.word	0x00000000
        /*0060*/ 	.short	0x0002
        /*0062*/ 	.short	0x0010
        /*0064*/ 	.byte	0x00, 0xf4, 0x21, 0x00


	//----- nvinfo : EIATTR_KPARAM_INFO
	.align		4
.L_23:
        /*0068*/ 	.byte	0x04, 0x17
        /*006a*/ 	.short	(.L_25 - .L_24)
.L_24:
        /*006c*/ 	.word	0x00000000
        /*0070*/ 	.short	0x0001
        /*0072*/ 	.short	0x0008
        /*0074*/ 	.byte	0x00, 0xf4, 0x21, 0x00


	//----- nvinfo : EIATTR_KPARAM_INFO
	.align		4
.L_25:
        /*0078*/ 	.byte	0x04, 0x17
        /*007a*/ 	.short	(.L_27 - .L_26)
.L_26:
        /*007c*/ 	.word	0x00000000
        /*0080*/ 	.short	0x0000
        /*0082*/ 	.short	0x0000
        /*0084*/ 	.byte	0x00, 0xf4, 0x21, 0x00


	//----- nvinfo : EIATTR_SPARSE_MMA_MASK
	.align		4
.L_27:
        /*0088*/ 	.byte	0x03, 0x50
        /*008a*/ 	.short	0x0000


	//----- nvinfo : EIATTR_MAXREG_COUNT
	.align		4
        /*008c*/ 	.byte	0x03, 0x1b
        /*008e*/ 	.short	0x00ff


	//----- nvinfo : EIATTR_EXIT_INSTR_OFFSETS
	.align		4
        /*0090*/ 	.byte	0x04, 0x1c
        /*0092*/ 	.short	(.L_29 - .L_28)


	//   ....[0]....
.L_28:
        /*0094*/ 	.word	0x00000350


	//   ....[1]....
        /*0098*/ 	.word	0x00000370


	//----- nvinfo : EIATTR_REQNTID
	.align		4
.L_29:
        /*009c*/ 	.byte	0x04, 0x10
        /*009e*/ 	.short	(.L_31 - .L_30)
.L_30:
        /*00a0*/ 	.word	0x00000080
        /*00a4*/ 	.word	0x00000001
        /*00a8*/ 	.word	0x00000001


	//----- nvinfo : EIATTR_CBANK_PARAM_SIZE
	.align		4
.L_31:
        /*00ac*/ 	.byte	0x03, 0x19
        /*00ae*/ 	.short	0x003c


	//----- nvinfo : EIATTR_PARAM_CBANK
	.align		4
        /*00b0*/ 	.byte	0x04, 0x0a
        /*00b2*/ 	.short	(.L_33 - .L_32)
	.align		4
.L_32:
        /*00b4*/ 	.word	index@(.nv.constant0.triton_poi_fused__native_batch_norm_legit_no_training_convolution_relu_9)
        /*00b8*/ 	.short	0x0210
        /*00ba*/ 	.short	0x003c


	//----- nvinfo : EIATTR_SW_WAR
	.align		4
.L_33:
        /*00bc*/ 	.byte	0x04, 0x36
        /*00be*/ 	.short	(.L_35 - .L_34)
.L_34:
        /*00c0*/ 	.word	0x00000008
.L_35:


//--------------------- .nv.callgraph             --------------------------
	.section	.nv.callgraph,"",@"SHT_CUDA_CALLGRAPH"
	.align	4
	.sectionentsize	8
	.align		4
        /*0000*/ 	.word	0x00000000
	.align		4
        /*0004*/ 	.word	0xffffffff
	.align		4
        /*0008*/ 	.word	0x00000000
	.align		4
        /*000c*/ 	.word	0xfffffffe
	.align		4
        /*0010*/ 	.word	0x00000000
	.align		4
        /*0014*/ 	.word	0xfffffffd
	.align		4
        /*0018*/ 	.word	0x00000000
	.align		4
        /*001c*/ 	.word	0xfffffffc


//--------------------- .nv.constant4             --------------------------
	.section	.nv.constant4,"a",@progbits
	.align	8
	.align		8
.nv.constant4:
        /*0000*/ 	.dword	_$_str
	.align		8
        /*0008*/ 	.dword	_$_str_$_2


//--------------------- .text.triton_poi_fused__native_batch_norm_legit_no_training_convolution_relu_9 --------------------------
	.section	.text.triton_poi_fused__native_batch_norm_legit_no_training_convolution_relu_9,"ax",@progbits
	.align	128
        .global         triton_poi_fused__native_batch_norm_legit_no_training_convolution_relu_9
        .type           triton_poi_fused__native_batch_norm_legit_no_training_convolution_relu_9,@function
        .size           triton_poi_fused__native_batch_norm_legit_no_training_convolution_relu_9,(.L_x_1 - triton_poi_fused__native_batch_norm_legit_no_training_convolution_relu_9)
        .other          triton_poi_fused__native_batch_norm_legit_no_training_convolution_relu_9,@"STO_CUDA_ENTRY STV_DEFAULT"
triton_poi_fused__native_batch_norm_legit_no_training_convolution_relu_9:
.text.triton_poi_fused__native_batch_norm_legit_no_training_convolution_relu_9:
[----:B------:R-:W0:Y:S01]  /*0000*/  LDC R1, c[0x0][0x28] ;  /* 0x00000a00ff017b82 */ /* 0x000e220000000800 */
[----:B------:R-:W1:Y:S07]  /*0010*/  S2R R0, SR_TID.X ;  /* 0x0000000000007919 */ /* 0x000e6e0000002100 */
[----:B------:R-:W2:Y:S01]  /*0020*/  LDC.64 R12, c[0x0][0x228] ;  /* 0x00008a00ff0c7b82 */ /* 0x000ea20000000a00 */
[----:B------:R-:W-:Y:S01]  /*0030*/  CS2R R4, SRZ ;  /* 0x0000000000047805 */ /* 0x000fe2000001ff00 */
[----:B------:R-:W-:Y:S01]  /*0040*/  ULDC.64 UR4, c[0x0][0x208] ;  /* 0x0000820000047ab9 */ /* 0x000fe20000000a00 */
[----:B------:R-:W3:Y:S05]  /*0050*/  S2R R3, SR_CTAID.X ;  /* 0x0000000000037919 */ /* 0x000eea0000002500 */
[----:B------:R-:W4:Y:S08]  /*0060*/  LDC.64 R10, c[0x0][0x218] ;  /* 0x00008600ff0a7b82 */ /* 0x000f300000000a00 */
[----:B------:R-:W5:Y:S08]  /*0070*/  LDC.64 R14, c[0x0][0x220] ;  /* 0x00008800ff0e7b82 */ /* 0x000f700000000a00 */
[----:B------:R-:W5:Y:S01]  /*0080*/  LDC.64 R16, c[0x0][0x230] ;  /* 0x00008c00ff107b82 */ /* 0x000f620000000a00 */
[----:B-1----:R-:W-:-:S07]  /*0090*/  LOP3.LUT R0, R0, 0x7f, RZ, 0xc0, !PT ;  /* 0x0000007f00007812 */ /* 0x002fce00078ec0ff */
[----:B------:R-:W1:Y:S01]  /*00a0*/  LDC.64 R6, c[0x0][0x238] ;  /* 0x00008e00ff067b82 */ /* 0x000e620000000a00 */
[----:B---3--:R-:W-:Y:S02]  /*00b0*/  SHF.R.S32.HI R2, RZ, 0x18, R3 ;  /* 0x00000018ff027819 */ /* 0x008fe40000011403 */
[----:B------:R-:W-:Y:S02]  /*00c0*/  LEA R0, R3, R0, 0x7 ;  /* 0x0000000003007211 */ /* 0x000fe400078e38ff */
[----:B------:R-:W-:Y:S02]  /*00d0*/  SGXT R3, R2, 0x1 ;  /* 0x000000010203781a */ /* 0x000fe40000000200 */
[----:B------:R-:W-:Y:S02]  /*00e0*/  ISETP.GE.AND P0, PT, R0, 0x400, PT ;  /* 0x000004000000780c */ /* 0x000fe40003f06270 */
[----:B------:R-:W-:-:S04]  /*00f0*/  LEA.HI R3, R3, R0, RZ, 0x8 ;  /* 0x0000000003037211 */ /* 0x000fc800078f40ff */
[----:B------:R-:W-:-:S04]  /*0100*/  LOP3.LUT R3, R3, 0xffffff00, RZ, 0xc0, !PT ;  /* 0xffffff0003037812 */ /* 0x000fc800078ec0ff */
[----:B------:R-:W-:Y:S02]  /*0110*/  IADD3 R19, R0, -R3, RZ ;  /* 0x8000000300137210 */ /* 0x000fe40007ffe0ff */
[----:B------:R-:W3:Y:S03]  /*0120*/  LDC.64 R2, c[0x0][0x210] ;  /* 0x00008400ff027b82 */ /* 0x000ee60000000a00 */
[----:B--2---:R-:W-:-:S05]  /*0130*/  IMAD.WIDE R12, R19, 0x4, R12 ;  /* 0x00000004130c7825 */ /* 0x004fca00078e020c */
[----:B------:R5:W2:Y:S01]  /*0140*/  @!P0 LDG.E.EL R4, desc[UR4][R12.64] ;  /* 0x000000040c048981 */ /* 0x000aa2000c2e1900 */
[----:B------:R-:W-:Y:S01]  /*0150*/  CS2R R8, SRZ ;  /* 0x0000000000087805 */ /* 0x000fe2000001ff00 */
[----:B----4-:R-:W-:-:S05]  /*0160*/  IMAD.WIDE R10, R19, 0x4, R10 ;  /* 0x00000004130a7825 */ /* 0x010fca00078e020a */
[----:B------:R4:W2:Y:S01]  /*0170*/  @!P0 LDG.E.EL R8, desc[UR4][R10.64] ;  /* 0x000000040a088981 */ /* 0x0008a2000c2e1900 */
[----:B-----5:R-:W-:-:S04]  /*0180*/  IMAD.WIDE R12, R19, 0x4, R14 ;  /* 0x00000004130c7825 */ /* 0x020fc800078e020e */
[----:B---3--:R-:W-:Y:S01]  /*0190*/  IMAD.WIDE R2, R0, 0x4, R2 ;  /* 0x0000000400027825 */ /* 0x008fe200078e0202 */
[----:B------:R-:W3:Y:S04]  /*01a0*/  @!P0 LDG.E.EL R9, desc[UR4][R12.64] ;  /* 0x000000040c098981 */ /* 0x000ee8000c2e1900 */
[----:B------:R-:W5:Y:S01]  /*01b0*/  @!P0 LDG.E R5, desc[UR4][R2.64] ;  /* 0x0000000402058981 */ /* 0x000f62000c1e1900 */
[----:B0-----:R-:W-:-:S04]  /*01c0*/  IMAD.WIDE R14, R19, 0x4, R16 ;  /* 0x00000004130e7825 */ /* 0x001fc800078e0210 */
[----:B-1----:R-:W-:Y:S01]  /*01d0*/  IMAD.WIDE R16, R19, 0x4, R6 ;  /* 0x0000000413107825 */ /* 0x002fe200078e0206 */
[----:B------:R-:W-:Y:S01]  /*01e0*/  CS2R R18, SRZ ;  /* 0x0000000000127805 */ /* 0x000fe2000001ff00 */
[----:B----4-:R-:W-:Y:S01]  /*01f0*/  HFMA2.MMA R11, -RZ, RZ, 1.625, 0 ;  /* 0x3e800000ff0b7435 */ /* 0x010fe200000001ff */
[----:B------:R-:W0:Y:S04]  /*0200*/  LDC.64 R6, c[0x0][0x240] ;  /* 0x00009000ff067b82 */ /* 0x000e280000000a00 */
[----:B------:R-:W4:Y:S04]  /*0210*/  @!P0 LDG.E.EL R18, desc[UR4][R14.64] ;  /* 0x000000040e128981 */ /* 0x000f28000c2e1900 */
[----:B------:R-:W4:Y:S01]  /*0220*/  @!P0 LDG.E.EL R19, desc[UR4][R16.64] ;  /* 0x0000000410138981 */ /* 0x000f22000c2e1900 */
[----:B0-----:R-:W-:-:S04]  /*0230*/  IMAD.WIDE R6, R0, 0x4, R6 ;  /* 0x0000000400067825 */ /* 0x001fc800078e0206 */
[----:B--2---:R-:W-:-:S04]  /*0240*/  FADD R4, R4, 9.9999997473787516356e-06 ;  /* 0x3727c5ac04047421 */ /* 0x004fc80000000000 */
[----:B------:R-:W0:Y:S02]  /*0250*/  MUFU.SQRT R20, R4 ;  /* 0x0000000400147308 */ /* 0x000e240000002000 */
[C---:B0-----:R-:W-:Y:S02]  /*0260*/  FSETP.GT.AND P1, PT, R20.reuse, 8.50705917302346158658e+37, PT ;  /* 0x7e8000001400780b */ /* 0x041fe40003f24000 */
[----:B------:R-:W-:-:S11]  /*0270*/  FSETP.GEU.AND P2, PT, R20, 1.175494350822287508e-38, PT ;  /* 0x008000001400780b */ /* 0x000fd60003f4e000 */
[----:B------:R-:W-:-:S04]  /*0280*/  @P1 FMUL R20, R20, 0.25 ;  /* 0x3e80000014141820 */ /* 0x000fc80000400000 */
[----:B------:R-:W-:-:S06]  /*0290*/  @!P2 FMUL R20, R20, 16777216 ;  /* 0x4b8000001414a820 */ /* 0x000fcc0000400000 */
[----:B------:R-:W0:Y:S01]  /*02a0*/  MUFU.RCP R20, R20 ;  /* 0x0000001400147308 */ /* 0x000e220000001000 */
[----:B------:R-:W-:Y:S01]  /*02b0*/  FSEL R11, R11, 1, P1 ;  /* 0x3f8000000b0b7808 */ /* 0x000fe20000800000 */
[----:B-----5:R-:W-:-:S04]  /*02c0*/  FADD R5, R8, R5 ;  /* 0x0000000508057221 */ /* 0x020fc80000000000 */
[----:B------:R-:W-:Y:S01]  /*02d0*/  @!P2 FMUL R11, R11, 16777216 ;  /* 0x4b8000000b0ba820 */ /* 0x000fe20000400000 */
[----:B---3--:R-:W-:-:S03]  /*02e0*/  FADD R9, R5, -R9 ;  /* 0x8000000905097221 */ /* 0x008fc60000000000 */
[----:B0-----:R-:W-:-:S04]  /*02f0*/  FMUL R4, R20, R11 ;  /* 0x0000000b14047220 */ /* 0x001fc80000400000 */
[----:B------:R-:W-:-:S04]  /*0300*/  FMUL R4, R9, R4 ;  /* 0x0000000409047220 */ /* 0x000fc80000400000 */
[----:B----4-:R-:W-:Y:S01]  /*0310*/  FFMA R4, R4, R18, R19 ;  /* 0x0000001204047223 */ /* 0x010fe20000000013 */
[----:B------:R0:W-:Y:S04]  /*0320*/  @!P0 STG.E desc[UR4][R2.64], R5 ;  /* 0x0000000502008986 */ /* 0x0001e8000c101904 */
[----:B------:R-:W-:-:S04]  /*0330*/  FSETP.GEU.AND P1, PT, R4, RZ, PT ;  /* 0x000000ff0400720b */ /* 0x000fc80003f2e000 */
[----:B------:R-:W-:Y:S01]  /*0340*/  FSEL R9, R4, RZ, P1 ;  /* 0x000000ff04097208 */ /* 0x000fe20000800000 */
[----:B0-----:R-:W-:Y:S08]  /*0350*/  @P0 EXIT ;  /* 0x000000000000094d */ /* 0x001ff00003800000 */
[----:B------:R-:W-:Y:S01]  /*0360*/  STG.E desc[UR4][R6.64], R9 ;  /* 0x0000000906007986 */ /* 0x000fe2000c101904 */
[----:B------:R-:W-:Y:S05]  /*0370*/  EXIT ;  /* 0x000000000000794d */ /* 0x000fea0003800000 */
.L_x_0:
[----:B------:R-:W-:-:S00]  /*0380*/  BRA `(.L_x_0) ;  /* 0xfffffffc00fc7947 */ /* 0x000fc0000383ffff */
[----:B------:R-:W-:-:S00]  /*0390*/  NOP ;  /* 0x0000000000007918 */ /* 0x000fc00000000000 */
        /* <DEDUP_REMOVED lines=14> */
.L_x_1:


//--------------------- .nv.global.init           --------------------------
	.section	.nv.global.init,"aw",@progbits
.nv.global.init:
	.type		_$_str,@object
	.size		_$_str,(_$_str_$_2 - _$_str)
_$_str:
        /*0000*/ 	.byte	0x5f, 0x5f, 0x43, 0x55, 0x44, 0x41, 0x5f, 0x46, 0x54, 0x5a, 0x00
	.type		_$_str_$_2,@object
	.size		_$_str_$_2,(.L_1 - _$_str_$_2)
_$_str_$_2:
        /*000b*/ 	.byte	0x5f, 0x5f, 0x43, 0x55, 0x44, 0x41, 0x5f, 0x50, 0x52, 0x45, 0x43, 0x5f, 0x53, 0x51, 0x52, 0x54
        /*001b*/ 	.byte	0x00
.L_1:


//--------------------- .nv.constant0.triton_poi_fused__native_batch_norm_legit_no_training_convolution_relu_9 --------------------------
	.section	.nv.constant0.triton_poi_fused__native_batch_norm_legit_no_training_convolution_relu_9,"a",@progbits
	.sectionflags	@""
	.align	4
.nv.constant0.triton_poi_fused__native_batch_norm_legit_no_training_convolution_relu_9:
	.zero		588
